//
// Generated by NVIDIA NVVM Compiler
//
// Compiler Build ID: CL-36424714
// Cuda compilation tools, release 13.0, V13.0.88
// Based on NVVM 20.0.0
//

.version 9.0
.target sm_100
.address_size 64


.entry _Z7collatzPi(
	.param .u64 .ptr .align 1 _Z7collatzPi_param_0
)
{
	.reg .pred 	%p<5>;
	.reg .b32 	%r<13>;
	.reg .b64 	%rd<15>;

	ld.param.u64 	%rd8, [_Z7collatzPi_param_0];
	cvta.to.global.u64 	%rd1, %rd8;
	mov.u32 	%r5, %tid.x;
	cvt.u64.u32 	%rd9, %r5;
	mov.u32 	%r6, %ctaid.x;
	mov.u32 	%r7, %ntid.x;
	mul.wide.u32 	%rd10, %r6, %r7;
	add.s64 	%rd2, %rd10, %rd9;
	setp.eq.s64 	%p1, %rd2, 0;
	mov.b32 	%r12, 1;
	@%p1 bra 	$L__BB0_6;
	shl.b64 	%rd11, %rd2, 1;
	or.b64  	%rd13, %rd11, 1;
	mov.b32 	%r12, 1;
$L__BB0_2:
	add.s32 	%r12, %r12, 1;
	and.b64  	%rd12, %rd13, 1;
	setp.eq.b64 	%p2, %rd12, 1;
	@%p2 bra 	$L__BB0_4;
	shr.s64 	%rd13, %rd13, 1;
	bra.uni 	$L__BB0_5;
$L__BB0_4:
	mad.lo.s64 	%rd13, %rd13, 3, 1;
$L__BB0_5:
	setp.ne.s64 	%p3, %rd13, 1;
	@%p3 bra 	$L__BB0_2;
$L__BB0_6:
	ld.global.u32 	%r9, [%rd1];
	setp.le.s32 	%p4, %r12, %r9;
	@%p4 bra 	$L__BB0_8;
	atom.global.max.s32 	%r10, [%rd1], %r12;
$L__BB0_8:
	ret;

}


// ===== COMPILED SASS (sm_100) =====

	.target	sm_100

	.elftype	@"ET_EXEC"


//--------------------- .note.nv.tkinfo           --------------------------
	.section	.note.nv.tkinfo,"",@"SHT_NOTE"
	.sectionflags	@"SHF_NOTE_NV_TKINFO"
	.tkinfo
        /*0018*/ 	.word	0x00000002
        /*0030*/ 	.string	""
        /*0030*/ 	.string	"ptxas"
        /*0030*/ 	.string	"Cuda compilation tools, release 13.0, V13.0.88"
        /*0030*/ 	.string	"Build cuda_13.0.r13.0/compiler.36424714_0"
        /*0030*/ 	.string	"-arch sm_100 -m 64 "



//--------------------- .note.nv.cuinfo           --------------------------
	.section	.note.nv.cuinfo,"",@"SHT_NOTE"
	.sectionflags	@"SHF_NOTE_NV_CUINFO"
        /*0018*/ 	.short	0x0002
        /*001a*/ 	.short	0x0064
        /*001c*/ 	.short	0x0082
	.zero		2


//--------------------- .nv.info                  --------------------------
	.section	.nv.info,"",@"SHT_CUDA_INFO"
	.align	4


	//----- nvinfo : EIATTR_REGCOUNT
	.align		4
        /*0000*/ 	.byte	0x04, 0x2f
        /*0002*/ 	.short	(.L_1 - .L_0)
	.align		4
.L_0:
        /*0004*/ 	.word	index@(_Z7collatzPi)
        /*0008*/ 	.word	0x0000000e


	//----- nvinfo : EIATTR_FRAME_SIZE
	.align		4
.L_1:
        /*000c*/ 	.byte	0x04, 0x11
        /*000e*/ 	.short	(.L_3 - .L_2)
	.align		4
.L_2:
        /*0010*/ 	.word	index@(_Z7collatzPi)
        /*0014*/ 	.word	0x00000000


	//----- nvinfo : EIATTR_MIN_STACK_SIZE
	.align		4
.L_3:
        /*0018*/ 	.byte	0x04, 0x12
        /*001a*/ 	.short	(.L_5 - .L_4)
	.align		4
.L_4:
        /*001c*/ 	.word	index@(_Z7collatzPi)
        /*0020*/ 	.word	0x00000000
.L_5:


//--------------------- .nv.compat                --------------------------
	.section	.nv.compat,"",@"SHT_CUDA_COMPAT_INFO"
	.align	4
        /*0000*/ 	.byte	0x02, 0x09, 0x00, 0x00, 0x02, 0x02, 0x01, 0x00, 0x02, 0x05, 0x05, 0x00, 0x03, 0x07, 0x01, 0x01
        /*0010*/ 	.byte	0x02, 0x03, 0x00, 0x00, 0x02, 0x06, 0x01, 0x00, 0x04, 0x0b, 0x08, 0x00, 0x09, 0x00, 0x00, 0x00
        /*0020*/ 	.byte	0x00, 0x00, 0x00, 0x00


//--------------------- .nv.info._Z7collatzPi     --------------------------
	.section	.nv.info._Z7collatzPi,"",@"SHT_CUDA_INFO"
	.sectionflags	@""
	.align	4


	//----- nvinfo : EIATTR_CUDA_API_VERSION
	.align		4
        /*0000*/ 	.byte	0x04, 0x37
        /*0002*/ 	.short	(.L_7 - .L_6)
.L_6:
        /*0004*/ 	.word	0x00000082


	//----- nvinfo : EIATTR_KPARAM_INFO
	.align		4
.L_7:
        /*0008*/ 	.byte	0x04, 0x17
        /*000a*/ 	.short	(.L_9 - .L_8)
.L_8:
        /*000c*/ 	.word	0x00000000
        /*0010*/ 	.short	0x0000
        /*0012*/ 	.short	0x0000
        /*0014*/ 	.byte	0x00, 0xf5, 0x21, 0x00


	//----- nvinfo : EIATTR_SPARSE_MMA_MASK
	.align		4
.L_9:
        /*0018*/ 	.byte	0x03, 0x50
        /*001a*/ 	.short	0x0000


	//----- nvinfo : EIATTR_MAXREG_COUNT
	.align		4
        /*001c*/ 	.byte	0x03, 0x1b
        /*001e*/ 	.short	0x00ff


	//----- nvinfo : EIATTR_MERCURY_ISA_VERSION
	.align		4
        /*0020*/ 	.byte	0x03, 0x5f
        /*0022*/ 	.short	0x0101


	//----- nvinfo : EIATTR_INT_WARP_WIDE_INSTR_OFFSETS
	.align		4
        /*0024*/ 	.byte	0x04, 0x31
        /*0026*/ 	.short	(.L_11 - .L_10)


	//   ....[0]....
.L_10:
        /*0028*/ 	.word	0x00000250


	//   ....[1]....
        /*002c*/ 	.word	0x00000260


	//----- nvinfo : EIATTR_VRC_CTA_INIT_COUNT
	.align		4
.L_11:
        /*0030*/ 	.byte	0x02, 0x4a
	.zero		1
	.zero		1


	//----- nvinfo : EIATTR_EXIT_INSTR_OFFSETS
	.align		4
        /*0034*/ 	.byte	0x04, 0x1c
        /*0036*/ 	.short	(.L_13 - .L_12)


	//   ....[0]....
.L_12:
        /*0038*/ 	.word	0x00000230


	//   ....[1]....
        /*003c*/ 	.word	0x000002b0


	//----- nvinfo : EIATTR_CRS_STACK_SIZE
	.align		4
.L_13:
        /*0040*/ 	.byte	0x04, 0x1e
        /*0042*/ 	.short	(.L_15 - .L_14)
.L_14:
        /*0044*/ 	.word	0x00000000


	//----- nvinfo : EIATTR_CBANK_PARAM_SIZE
	.align		4
.L_15:
        /*0048*/ 	.byte	0x03, 0x19
        /*004a*/ 	.short	0x0008


	//----- nvinfo : EIATTR_PARAM_CBANK
	.align		4
        /*004c*/ 	.byte	0x04, 0x0a
        /*004e*/ 	.short	(.L_17 - .L_16)
	.align		4
.L_16:
        /*0050*/ 	.word	index@(.nv.constant0._Z7collatzPi)
        /*0054*/ 	.short	0x0380
        /*0056*/ 	.short	0x0008


	//----- nvinfo : EIATTR_SW_WAR
	.align		4
.L_17:
        /*0058*/ 	.byte	0x04, 0x36
        /*005a*/ 	.short	(.L_19 - .L_18)
.L_18:
        /*005c*/ 	.word	0x00000008
.L_19:


//--------------------- .nv.callgraph             --------------------------
	.section	.nv.callgraph,"",@"SHT_CUDA_CALLGRAPH"
	.align	4
	.sectionentsize	8
	.align		4
        /*0000*/ 	.word	0x00000000
	.align		4
        /*0004*/ 	.word	0xffffffff
	.align		4
        /*0008*/ 	.word	0x00000000
	.align		4
        /*000c*/ 	.word	0xfffffffe
	.align		4
        /*0010*/ 	.word	0x00000000
	.align		4
        /*0014*/ 	.word	0xfffffffd
	.align		4
        /*0018*/ 	.word	0x00000000
	.align		4
        /*001c*/ 	.word	0xfffffffc


//--------------------- .text._Z7collatzPi        --------------------------
	.section	.text._Z7collatzPi,"ax",@progbits
	.align	128
.text._Z7collatzPi:
        .type           _Z7collatzPi,@function
        .size           _Z7collatzPi,(.L_x_4 - _Z7collatzPi)
        .other          _Z7collatzPi,@"STO_CUDA_ENTRY STV_DEFAULT"
_Z7collatzPi:
[----:B------:R-:W-:Y:S08]  /*0000*/  LDC R1, c[0x0][0x37c] ;  /* 0x0000df00ff017b82 */ /* 0x000ff00000000800 */
[----:B------:R-:W0:Y:S01]  /*0010*/  LDC.64 R2, c[0x0][0x380] ;  /* 0x0000e000ff027b82 */ /* 0x000e220000000a00 */
[----:B------:R-:W0:Y:S02]  /*0020*/  LDCU.64 UR6, c[0x0][0x358] ;  /* 0x00006b00ff0677ac */ /* 0x000e240008000a00 */
[----:B0-----:R0:W5:Y:S05]  /*0030*/  LDG.E R7, desc[UR6][R2.64] ;  /* 0x0000000602077981 */ /* 0x00116a000c1e1900 */
[----:B------:R-:W1:Y:S01]  /*0040*/  S2UR UR4, SR_CTAID.X ;  /* 0x00000000000479c3 */ /* 0x000e620000002500 */
[----:B------:R-:W-:Y:S01]  /*0050*/  IMAD.MOV.U32 R5, RZ, RZ, RZ ;  /* 0x000000ffff057224 */ /* 0x000fe200078e00ff */
[----:B------:R-:W-:Y:S01]  /*0060*/  BSSY.RECONVERGENT B0, `(.L_x_0) ;  /* 0x000001b000007945 */ /* 0x000fe20003800200 */
[----:B------:R-:W1:Y:S01]  /*0070*/  S2R R4, SR_TID.X ;  /* 0x0000000000047919 */ /* 0x000e620000002100 */
[----:B------:R-:W-:-:S04]  /*0080*/  IMAD.MOV.U32 R0, RZ, RZ, 0x1 ;  /* 0x00000001ff007424 */ /* 0x000fc800078e00ff */
[----:B------:R-:W1:Y:S02]  /*0090*/  LDC R9, c[0x0][0x360] ;  /* 0x0000d800ff097b82 */ /* 0x000e640000000800 */
[----:B-1----:R-:W-:-:S03]  /*00a0*/  IMAD.WIDE.U32 R4, R9, UR4, R4 ;  /* 0x0000000409047c25 */ /* 0x002fc6000f8e0004 */
[----:B------:R-:W-:-:S04]  /*00b0*/  ISETP.NE.U32.AND P0, PT, R4, RZ, PT ;  /* 0x000000ff0400720c */ /* 0x000fc80003f05070 */
[----:B------:R-:W-:-:S13]  /*00c0*/  ISETP.NE.AND.EX P0, PT, R5, RZ, PT, P0 ;  /* 0x000000ff0500720c */ /* 0x000fda0003f05300 */
[----:B0-----:R-:W-:Y:S05]  /*00d0*/  @!P0 BRA `(.L_x_1) ;  /* 0x00000000004c8947 */ /* 0x001fea0003800000 */
[C---:B------:R-:W-:Y:S01]  /*00e0*/  IMAD.SHL.U32 R6, R4.reuse, 0x2, RZ ;  /* 0x0000000204067824 */ /* 0x040fe200078e00ff */
[----:B------:R-:W-:Y:S01]  /*00f0*/  SHF.L.U64.HI R9, R4, 0x1, R5 ;  /* 0x0000000104097819 */ /* 0x000fe20000010205 */
[----:B------:R-:W-:-:S03]  /*0100*/  IMAD.MOV.U32 R0, RZ, RZ, 0x1 ;  /* 0x00000001ff007424 */ /* 0x000fc600078e00ff */
[----:B------:R-:W-:-:S07]  /*0110*/  LOP3.LUT R6, R6, 0x1, RZ, 0xfc, !PT ;  /* 0x0000000106067812 */ /* 0x000fce00078efcff */
.L_x_2:
[----:B------:R-:W-:Y:S01]  /*0120*/  LOP3.LUT R4, R6, 0x1, RZ, 0xc0, !PT ;  /* 0x0000000106047812 */ /* 0x000fe200078ec0ff */
[----:B------:R-:W-:-:S03]  /*0130*/  VIADD R0, R0, 0x1 ;  /* 0x0000000100007836 */ /* 0x000fc60000000000 */
[----:B------:R-:W-:-:S04]  /*0140*/  ISETP.NE.U32.AND P0, PT, R4, 0x1, PT ;  /* 0x000000010400780c */ /* 0x000fc80003f05070 */
[----:B------:R-:W-:-:S13]  /*0150*/  ISETP.NE.U32.AND.EX P0, PT, RZ, RZ, PT, P0 ;  /* 0x000000ffff00720c */ /* 0x000fda0003f05100 */
[----:B------:R-:W-:Y:S02]  /*0160*/  @!P0 IMAD.MOV.U32 R4, RZ, RZ, 0x1 ;  /* 0x00000001ff048424 */ /* 0x000fe400078e00ff */
[----:B------:R-:W-:Y:S02]  /*0170*/  @!P0 IMAD.MOV.U32 R5, RZ, RZ, 0x0 ;  /* 0x00000000ff058424 */ /* 0x000fe400078e00ff */
[----:B------:R-:W-:Y:S02]  /*0180*/  @!P0 IMAD R11, R9, 0x3, RZ ;  /* 0x00000003090b8824 */ /* 0x000fe400078e02ff */
[C---:B------:R-:W-:Y:S01]  /*0190*/  @!P0 IMAD.WIDE.U32 R4, R6.reuse, 0x3, R4 ;  /* 0x0000000306048825 */ /* 0x040fe200078e0004 */
[--C-:B------:R-:W-:Y:S02]  /*01a0*/  @P0 SHF.R.S64 R6, R6, 0x1, R9.reuse ;  /* 0x0000000106060819 */ /* 0x100fe40000001009 */
[----:B------:R-:W-:Y:S01]  /*01b0*/  @P0 SHF.R.S32.HI R9, RZ, 0x1, R9 ;  /* 0x00000001ff090819 */ /* 0x000fe20000011409 */
[----:B------:R-:W-:-:S02]  /*01c0*/  @!P0 IMAD.MOV.U32 R6, RZ, RZ, R4 ;  /* 0x000000ffff068224 */ /* 0x000fc400078e0004 */
[----:B------:R-:W-:-:S03]  /*01d0*/  @!P0 IMAD.IADD R9, R5, 0x1, R11 ;  /* 0x0000000105098824 */ /* 0x000fc600078e020b */
[----:B------:R-:W-:-:S04]  /*01e0*/  ISETP.NE.U32.AND P0, PT, R6, 0x1, PT ;  /* 0x000000010600780c */ /* 0x000fc80003f05070 */
[----:B------:R-:W-:-:S13]  /*01f0*/  ISETP.NE.AND.EX P0, PT, R9, RZ, PT, P0 ;  /* 0x000000ff0900720c */ /* 0x000fda0003f05300 */
[----:B------:R-:W-:Y:S05]  /*0200*/  @P0 BRA `(.L_x_2) ;  /* 0xfffffffc00c40947 */ /* 0x000fea000383ffff */
.L_x_1:
[----:B------:R-:W-:Y:S05]  /*0210*/  BSYNC.RECONVERGENT B0 ;  /* 0x0000000000007941 */ /* 0x000fea0003800200 */
.L_x_0:
[----:B-----5:R-:W-:-:S13]  /*0220*/  ISETP.GT.AND P0, PT, R0, R7, PT ;  /* 0x000000070000720c */ /* 0x020fda0003f04270 */
[----:B------:R-:W-:Y:S05]  /*0230*/  @!P0 EXIT ;  /* 0x000000000000894d */ /* 0x000fea0003800000 */
[----:B------:R-:W0:Y:S01]  /*0240*/  S2R R4, SR_LANEID ;  /* 0x0000000000047919 */ /* 0x000e220000000000 */
[----:B------:R-:W-:Y:S01]  /*0250*/  VOTEU.ANY UR4, UPT, PT ;  /* 0x0000000000047886 */ /* 0x000fe200038e0100 */
[----:B------:R-:W-:Y:S01]  /*0260*/  CREDUX.MAX.S32 UR5, R0 ;  /* 0x00000000000572cc */ /* 0x000fe20000000200 */
[----:B------:R-:W-:-:S12]  /*0270*/  UFLO.U32 UR4, UR4 ;  /* 0x00000004000472bd */ /* 0x000fd800080e0000 */
[----:B------:R-:W-:Y:S01]  /*0280*/  IMAD.U32 R5, RZ, RZ, UR5 ;  /* 0x00000005ff057e24 */ /* 0x000fe2000f8e00ff */
[----:B0-----:R-:W-:-:S13]  /*0290*/  ISETP.EQ.U32.AND P0, PT, R4, UR4, PT ;  /* 0x0000000404007c0c */ /* 0x001fda000bf02070 */
[----:B------:R-:W-:Y:S01]  /*02a0*/  @P0 REDG.E.MAX.S32.STRONG.GPU desc[UR6][R2.64], R5 ;  /* 0x000000050200098e */ /* 0x000fe2000d12e306 */
[----:B------:R-:W-:Y:S05]  /*02b0*/  EXIT ;  /* 0x000000000000794d */ /* 0x000fea0003800000 */
.L_x_3:
[----:B------:R-:W-:-:S00]  /*02c0*/  BRA `(.L_x_3) ;  /* 0xfffffffc00fc7947 */ /* 0x000fc0000383ffff */
[----:B------:R-:W-:-:S00]  /*02d0*/  NOP ;  /* 0x0000000000007918 */ /* 0x000fc00000000000 */
        /* <DEDUP_REMOVED lines=10> */
.L_x_4:


//--------------------- .nv.shared.reserved.0     --------------------------
	.section	.nv.shared.reserved.0,"aw",@nobits
	.weak		__nv_reservedSMEM_offset_0_alias
	.size		__nv_reservedSMEM_offset_0_alias, 0, 64
	.other		__nv_reservedSMEM_offset_0_alias,@"STO_CUDA_RESERVED_SHARED STV_DEFAULT"
__nv_reservedSMEM_offset_0_alias:
	.zero		0
	.zero		64


//--------------------- .nv.constant0._Z7collatzPi --------------------------
	.section	.nv.constant0._Z7collatzPi,"a",@progbits
	.sectionflags	@""
	.align	4
.nv.constant0._Z7collatzPi:
	.zero		904


//--------------------- SYMBOLS --------------------------

	.type		.nv.reservedSmem.offset0,@object
	.size		.nv.reservedSmem.offset0,0x4
